







.version 5.0
.target sm_61
.address_size 64


.global .align 8 .b8 _ZTVSt9basic_iosIcSt11char_traitsIcEE[32];
.global .align 8 .b8 _ZTTSo[8];
.global .align 8 .b8 _ZTVSt15basic_streambufIcSt11char_traitsIcEE[128];
.global .align 8 .b8 _ZTVNSt7__cxx1115basic_stringbufIcSt11char_traitsIcESaIcEEE[128];
.global .align 8 .b8 _ZTTNSt7__cxx1119basic_ostringstreamIcSt11char_traitsIcESaIcEEE[8];
.global .align 8 .b8 _ZTVN10__cxxabiv119__pointer_type_infoE[8];
.global .align 8 .b8 _ZTVN10__cxxabiv120__function_type_infoE[8];
.global .align 8 .b8 _ZTVN10__cxxabiv117__class_type_infoE[8];
.global .align 8 .b8 _ZTVN10__cxxabiv120__si_class_type_infoE[8];
.global .align 8 .b8 _ZTVN3c105ErrorE[40];
.global .align 8 .b8 _ZTVN6caffe28OperatorINS_11CUDAContextEEE[136];
.global .align 8 .b8 _ZTVN6caffe29RmsPropOpIfNS_11CUDAContextEEE[136];

.visible .entry _ZN6caffe213RmsPropUpdateEiPKfS1_S1_PfS2_S2_fffS1_(
.param .u32 _ZN6caffe213RmsPropUpdateEiPKfS1_S1_PfS2_S2_fffS1__param_0,
.param .u64 _ZN6caffe213RmsPropUpdateEiPKfS1_S1_PfS2_S2_fffS1__param_1,
.param .u64 _ZN6caffe213RmsPropUpdateEiPKfS1_S1_PfS2_S2_fffS1__param_2,
.param .u64 _ZN6caffe213RmsPropUpdateEiPKfS1_S1_PfS2_S2_fffS1__param_3,
.param .u64 _ZN6caffe213RmsPropUpdateEiPKfS1_S1_PfS2_S2_fffS1__param_4,
.param .u64 _ZN6caffe213RmsPropUpdateEiPKfS1_S1_PfS2_S2_fffS1__param_5,
.param .u64 _ZN6caffe213RmsPropUpdateEiPKfS1_S1_PfS2_S2_fffS1__param_6,
.param .f32 _ZN6caffe213RmsPropUpdateEiPKfS1_S1_PfS2_S2_fffS1__param_7,
.param .f32 _ZN6caffe213RmsPropUpdateEiPKfS1_S1_PfS2_S2_fffS1__param_8,
.param .f32 _ZN6caffe213RmsPropUpdateEiPKfS1_S1_PfS2_S2_fffS1__param_9,
.param .u64 _ZN6caffe213RmsPropUpdateEiPKfS1_S1_PfS2_S2_fffS1__param_10
)
{
.reg .pred %p<3>;
.reg .f32 %f<19>;
.reg .b32 %r<7>;
.reg .b64 %rd<28>;


ld.param.u64 %rd13, [_ZN6caffe213RmsPropUpdateEiPKfS1_S1_PfS2_S2_fffS1__param_1];
ld.param.u64 %rd14, [_ZN6caffe213RmsPropUpdateEiPKfS1_S1_PfS2_S2_fffS1__param_2];
ld.param.u64 %rd15, [_ZN6caffe213RmsPropUpdateEiPKfS1_S1_PfS2_S2_fffS1__param_3];
ld.param.u64 %rd16, [_ZN6caffe213RmsPropUpdateEiPKfS1_S1_PfS2_S2_fffS1__param_4];
ld.param.u64 %rd17, [_ZN6caffe213RmsPropUpdateEiPKfS1_S1_PfS2_S2_fffS1__param_5];
ld.param.u64 %rd18, [_ZN6caffe213RmsPropUpdateEiPKfS1_S1_PfS2_S2_fffS1__param_6];
ld.param.f32 %f2, [_ZN6caffe213RmsPropUpdateEiPKfS1_S1_PfS2_S2_fffS1__param_7];
ld.param.f32 %f3, [_ZN6caffe213RmsPropUpdateEiPKfS1_S1_PfS2_S2_fffS1__param_8];
ld.param.f32 %f4, [_ZN6caffe213RmsPropUpdateEiPKfS1_S1_PfS2_S2_fffS1__param_9];
ld.param.u64 %rd19, [_ZN6caffe213RmsPropUpdateEiPKfS1_S1_PfS2_S2_fffS1__param_10];
mov.u32 %r1, %ntid.x;
mov.u32 %r2, %ctaid.x;
mov.u32 %r3, %tid.x;
mad.lo.s32 %r4, %r1, %r2, %r3;
cvt.u64.u32	%rd27, %r4;
ld.param.s32 %rd2, [_ZN6caffe213RmsPropUpdateEiPKfS1_S1_PfS2_S2_fffS1__param_0];
setp.ge.u64	%p1, %rd27, %rd2;
@%p1 bra BB0_3;

cvta.to.global.u64 %rd3, %rd16;
cvta.to.global.u64 %rd4, %rd18;
cvta.to.global.u64 %rd5, %rd19;
cvta.to.global.u64 %rd6, %rd15;
cvta.to.global.u64 %rd7, %rd17;
cvta.to.global.u64 %rd8, %rd13;
cvta.to.global.u64 %rd9, %rd14;
mov.f32 %f5, 0f3F800000;
sub.f32 %f1, %f5, %f2;
mov.u32 %r5, %nctaid.x;
mul.lo.s32 %r6, %r5, %r1;
cvt.u64.u32	%rd10, %r6;

BB0_2:
shl.b64 %rd20, %rd27, 2;
add.s64 %rd21, %rd8, %rd20;
ld.global.f32 %f6, [%rd21];
mul.f32 %f7, %f6, %f6;
add.s64 %rd22, %rd9, %rd20;
ld.global.f32 %f8, [%rd22];
sub.f32 %f9, %f7, %f8;
fma.rn.f32 %f10, %f1, %f9, %f8;
add.s64 %rd23, %rd7, %rd20;
st.global.f32 [%rd23], %f10;
add.s64 %rd24, %rd6, %rd20;
ld.global.f32 %f11, [%rd24];
ld.global.f32 %f12, [%rd21];
ld.global.f32 %f13, [%rd5];
mul.f32 %f14, %f13, %f12;
add.f32 %f15, %f10, %f4;
sqrt.rn.f32 %f16, %f15;
div.rn.f32 %f17, %f14, %f16;
fma.rn.f32 %f18, %f11, %f3, %f17;
add.s64 %rd25, %rd4, %rd20;
st.global.f32 [%rd25], %f18;
add.s64 %rd26, %rd3, %rd20;
st.global.f32 [%rd26], %f18;
add.s64 %rd27, %rd10, %rd27;
setp.lt.u64	%p2, %rd27, %rd2;
@%p2 bra BB0_2;

BB0_3:
ret;
}




// ===== COMPILED SASS (sm_100) =====

	.target	sm_100

	.elftype	@"ET_EXEC"


//--------------------- .note.nv.tkinfo           --------------------------
	.section	.note.nv.tkinfo,"",@"SHT_NOTE"
	.sectionflags	@"SHF_NOTE_NV_TKINFO"
	.tkinfo
        /*0018*/ 	.word	0x00000002
        /*0030*/ 	.string	""
        /*0030*/ 	.string	"ptxas"
        /*0030*/ 	.string	"Cuda compilation tools, release 13.0, V13.0.88"
        /*0030*/ 	.string	"Build cuda_13.0.r13.0/compiler.36424714_0"
        /*0030*/ 	.string	"-arch sm_100 "



//--------------------- .note.nv.cuinfo           --------------------------
	.section	.note.nv.cuinfo,"",@"SHT_NOTE"
	.sectionflags	@"SHF_NOTE_NV_CUINFO"
        /*0018*/ 	.short	0x0002
        /*001a*/ 	.short	0x003d
        /*001c*/ 	.short	0x0082
	.zero		2


//--------------------- .nv.info                  --------------------------
	.section	.nv.info,"",@"SHT_CUDA_INFO"
	.align	4


	//----- nvinfo : EIATTR_REGCOUNT
	.align		4
        /*0000*/ 	.byte	0x04, 0x2f
        /*0002*/ 	.short	(.L_13 - .L_12)
	.align		4
.L_12:
        /*0004*/ 	.word	index@(_ZN6caffe213RmsPropUpdateEiPKfS1_S1_PfS2_S2_fffS1_)
        /*0008*/ 	.word	0x00000016


	//----- nvinfo : EIATTR_FRAME_SIZE
	.align		4
.L_13:
        /*000c*/ 	.byte	0x04, 0x11
        /*000e*/ 	.short	(.L_15 - .L_14)
	.align		4
.L_14:
        /*0010*/ 	.word	index@($__internal_1_$__cuda_sm3x_div_rn_noftz_f32_slowpath)
        /*0014*/ 	.word	0x00000000


	//----- nvinfo : EIATTR_FRAME_SIZE
	.align		4
.L_15:
        /*0018*/ 	.byte	0x04, 0x11
        /*001a*/ 	.short	(.L_17 - .L_16)
	.align		4
.L_16:
        /*001c*/ 	.word	index@($__internal_0_$__cuda_sm20_sqrt_rn_f32_slowpath)
        /*0020*/ 	.word	0x00000000


	//----- nvinfo : EIATTR_FRAME_SIZE
	.align		4
.L_17:
        /*0024*/ 	.byte	0x04, 0x11
        /*0026*/ 	.short	(.L_19 - .L_18)
	.align		4
.L_18:
        /*0028*/ 	.word	index@(_ZN6caffe213RmsPropUpdateEiPKfS1_S1_PfS2_S2_fffS1_)
        /*002c*/ 	.word	0x00000000


	//----- nvinfo : EIATTR_MIN_STACK_SIZE
	.align		4
.L_19:
        /*0030*/ 	.byte	0x04, 0x12
        /*0032*/ 	.short	(.L_21 - .L_20)
	.align		4
.L_20:
        /*0034*/ 	.word	index@(_ZN6caffe213RmsPropUpdateEiPKfS1_S1_PfS2_S2_fffS1_)
        /*0038*/ 	.word	0x00000000
.L_21:


//--------------------- .nv.compat                --------------------------
	.section	.nv.compat,"",@"SHT_CUDA_COMPAT_INFO"
	.align	4
        /*0000*/ 	.byte	0x02, 0x09, 0x00, 0x00, 0x02, 0x02, 0x01, 0x00, 0x02, 0x05, 0x05, 0x00, 0x03, 0x07, 0x01, 0x01
        /*0010*/ 	.byte	0x02, 0x03, 0x00, 0x00, 0x02, 0x06, 0x01, 0x00, 0x04, 0x0b, 0x08, 0x00, 0x01, 0x00, 0x00, 0x00
        /*0020*/ 	.byte	0x00, 0x00, 0x00, 0x00


//--------------------- .nv.info._ZN6caffe213RmsPropUpdateEiPKfS1_S1_PfS2_S2_fffS1_ --------------------------
	.section	.nv.info._ZN6caffe213RmsPropUpdateEiPKfS1_S1_PfS2_S2_fffS1_,"",@"SHT_CUDA_INFO"
	.sectionflags	@""
	.align	4


	//----- nvinfo : EIATTR_CUDA_API_VERSION
	.align		4
        /*0000*/ 	.byte	0x04, 0x37
        /*0002*/ 	.short	(.L_23 - .L_22)
.L_22:
        /*0004*/ 	.word	0x00000082


	//----- nvinfo : EIATTR_KPARAM_INFO
	.align		4
.L_23:
        /*0008*/ 	.byte	0x04, 0x17
        /*000a*/ 	.short	(.L_25 - .L_24)
.L_24:
        /*000c*/ 	.word	0x00000000
        /*0010*/ 	.short	0x000a
        /*0012*/ 	.short	0x0048
        /*0014*/ 	.byte	0x00, 0xf0, 0x21, 0x00


	//----- nvinfo : EIATTR_KPARAM_INFO
	.align		4
.L_25:
        /*0018*/ 	.byte	0x04, 0x17
        /*001a*/ 	.short	(.L_27 - .L_26)
.L_26:
        /*001c*/ 	.word	0x00000000
        /*0020*/ 	.short	0x0009
        /*0022*/ 	.short	0x0040
        /*0024*/ 	.byte	0x00, 0xf0, 0x11, 0x00


	//----- nvinfo : EIATTR_KPARAM_INFO
	.align		4
.L_27:
        /*0028*/ 	.byte	0x04, 0x17
        /*002a*/ 	.short	(.L_29 - .L_28)
.L_28:
        /*002c*/ 	.word	0x00000000
        /*0030*/ 	.short	0x0008
        /*0032*/ 	.short	0x003c
        /*0034*/ 	.byte	0x00, 0xf0, 0x11, 0x00


	//----- nvinfo : EIATTR_KPARAM_INFO
	.align		4
.L_29:
        /*0038*/ 	.byte	0x04, 0x17
        /*003a*/ 	.short	(.L_31 - .L_30)
.L_30:
        /*003c*/ 	.word	0x00000000
        /*0040*/ 	.short	0x0007
        /*0042*/ 	.short	0x0038
        /*0044*/ 	.byte	0x00, 0xf0, 0x11, 0x00


	//----- nvinfo : EIATTR_KPARAM_INFO
	.align		4
.L_31:
        /*0048*/ 	.byte	0x04, 0x17
        /*004a*/ 	.short	(.L_33 - .L_32)
.L_32:
        /*004c*/ 	.word	0x00000000
        /*0050*/ 	.short	0x0006
        /*0052*/ 	.short	0x0030
        /*0054*/ 	.byte	0x00, 0xf0, 0x21, 0x00


	//----- nvinfo : EIATTR_KPARAM_INFO
	.align		4
.L_33:
        /*0058*/ 	.byte	0x04, 0x17
        /*005a*/ 	.short	(.L_35 - .L_34)
.L_34:
        /*005c*/ 	.word	0x00000000
        /*0060*/ 	.short	0x0005
        /*0062*/ 	.short	0x0028
        /*0064*/ 	.byte	0x00, 0xf0, 0x21, 0x00


	//----- nvinfo : EIATTR_KPARAM_INFO
	.align		4
.L_35:
        /*0068*/ 	.byte	0x04, 0x17
        /*006a*/ 	.short	(.L_37 - .L_36)
.L_36:
        /*006c*/ 	.word	0x00000000
        /*0070*/ 	.short	0x0004
        /*0072*/ 	.short	0x0020
        /*0074*/ 	.byte	0x00, 0xf0, 0x21, 0x00


	//----- nvinfo : EIATTR_KPARAM_INFO
	.align		4
.L_37:
        /*0078*/ 	.byte	0x04, 0x17
        /*007a*/ 	.short	(.L_39 - .L_38)
.L_38:
        /*007c*/ 	.word	0x00000000
        /*0080*/ 	.short	0x0003
        /*0082*/ 	.short	0x0018
        /*0084*/ 	.byte	0x00, 0xf0, 0x21, 0x00


	//----- nvinfo : EIATTR_KPARAM_INFO
	.align		4
.L_39:
        /*0088*/ 	.byte	0x04, 0x17
        /*008a*/ 	.short	(.L_41 - .L_40)
.L_40:
        /*008c*/ 	.word	0x00000000
        /*0090*/ 	.short	0x0002
        /*0092*/ 	.short	0x0010
        /*0094*/ 	.byte	0x00, 0xf0, 0x21, 0x00


	//----- nvinfo : EIATTR_KPARAM_INFO
	.align		4
.L_41:
        /*0098*/ 	.byte	0x04, 0x17
        /*009a*/ 	.short	(.L_43 - .L_42)
.L_42:
        /*009c*/ 	.word	0x00000000
        /*00a0*/ 	.short	0x0001
        /*00a2*/ 	.short	0x0008
        /*00a4*/ 	.byte	0x00, 0xf0, 0x21, 0x00


	//----- nvinfo : EIATTR_KPARAM_INFO
	.align		4
.L_43:
        /*00a8*/ 	.byte	0x04, 0x17
        /*00aa*/ 	.short	(.L_45 - .L_44)
.L_44:
        /*00ac*/ 	.word	0x00000000
        /*00b0*/ 	.short	0x0000
        /*00b2*/ 	.short	0x0000
        /*00b4*/ 	.byte	0x00, 0xf0, 0x11, 0x00


	//----- nvinfo : EIATTR_SPARSE_MMA_MASK
	.align		4
.L_45:
        /*00b8*/ 	.byte	0x03, 0x50
        /*00ba*/ 	.short	0x0000


	//----- nvinfo : EIATTR_MAXREG_COUNT
	.align		4
        /*00bc*/ 	.byte	0x03, 0x1b
        /*00be*/ 	.short	0x00ff


	//----- nvinfo : EIATTR_MERCURY_ISA_VERSION
	.align		4
        /*00c0*/ 	.byte	0x03, 0x5f
        /*00c2*/ 	.short	0x0101


	//----- nvinfo : EIATTR_VRC_CTA_INIT_COUNT
	.align		4
        /*00c4*/ 	.byte	0x02, 0x4a
	.zero		1
	.zero		1


	//----- nvinfo : EIATTR_EXIT_INSTR_OFFSETS
	.align		4
        /*00c8*/ 	.byte	0x04, 0x1c
        /*00ca*/ 	.short	(.L_47 - .L_46)


	//   ....[0]....
.L_46:
        /*00cc*/ 	.word	0x00000090


	//   ....[1]....
        /*00d0*/ 	.word	0x00000560


	//----- nvinfo : EIATTR_CRS_STACK_SIZE
	.align		4
.L_47:
        /*00d4*/ 	.byte	0x04, 0x1e
        /*00d6*/ 	.short	(.L_49 - .L_48)
.L_48:
        /*00d8*/ 	.word	0x00000000


	//----- nvinfo : EIATTR_CBANK_PARAM_SIZE
	.align		4
.L_49:
        /*00dc*/ 	.byte	0x03, 0x19
        /*00de*/ 	.short	0x0050


	//----- nvinfo : EIATTR_PARAM_CBANK
	.align		4
        /*00e0*/ 	.byte	0x04, 0x0a
        /*00e2*/ 	.short	(.L_51 - .L_50)
	.align		4
.L_50:
        /*00e4*/ 	.word	index@(.nv.constant0._ZN6caffe213RmsPropUpdateEiPKfS1_S1_PfS2_S2_fffS1_)
        /*00e8*/ 	.short	0x0380
        /*00ea*/ 	.short	0x0050


	//----- nvinfo : EIATTR_SW_WAR
	.align		4
.L_51:
        /*00ec*/ 	.byte	0x04, 0x36
        /*00ee*/ 	.short	(.L_53 - .L_52)
.L_52:
        /*00f0*/ 	.word	0x00000008
.L_53:


//--------------------- .nv.callgraph             --------------------------
	.section	.nv.callgraph,"",@"SHT_CUDA_CALLGRAPH"
	.align	4
	.sectionentsize	8
	.align		4
        /*0000*/ 	.word	0x00000000
	.align		4
        /*0004*/ 	.word	0xffffffff
	.align		4
        /*0008*/ 	.word	0x00000000
	.align		4
        /*000c*/ 	.word	0xfffffffe
	.align		4
        /*0010*/ 	.word	0x00000000
	.align		4
        /*0014*/ 	.word	0xfffffffd
	.align		4
        /*0018*/ 	.word	0x00000000
	.align		4
        /*001c*/ 	.word	0xfffffffc


//--------------------- .nv.constant4             --------------------------
	.section	.nv.constant4,"a",@progbits
	.align	8
	.align		8
.nv.constant4:
        /*0000*/ 	.dword	_ZTVSt9basic_iosIcSt11char_traitsIcEE
	.align		8
        /*0008*/ 	.dword	_ZTTSo
	.align		8
        /*0010*/ 	.dword	_ZTVSt15basic_streambufIcSt11char_traitsIcEE
	.align		8
        /*0018*/ 	.dword	_ZTVNSt7__cxx1115basic_stringbufIcSt11char_traitsIcESaIcEEE
	.align		8
        /*0020*/ 	.dword	_ZTTNSt7__cxx1119basic_ostringstreamIcSt11char_traitsIcESaIcEEE
	.align		8
        /*0028*/ 	.dword	_ZTVN10__cxxabiv119__pointer_type_infoE
	.align		8
        /*0030*/ 	.dword	_ZTVN10__cxxabiv120__function_type_infoE
	.align		8
        /*0038*/ 	.dword	_ZTVN10__cxxabiv117__class_type_infoE
	.align		8
        /*0040*/ 	.dword	_ZTVN10__cxxabiv120__si_class_type_infoE
	.align		8
        /*0048*/ 	.dword	_ZTVN3c105ErrorE
	.align		8
        /*0050*/ 	.dword	_ZTVN6caffe28OperatorINS_11CUDAContextEEE
	.align		8
        /*0058*/ 	.dword	_ZTVN6caffe29RmsPropOpIfNS_11CUDAContextEEE


//--------------------- .text._ZN6caffe213RmsPropUpdateEiPKfS1_S1_PfS2_S2_fffS1_ --------------------------
	.section	.text._ZN6caffe213RmsPropUpdateEiPKfS1_S1_PfS2_S2_fffS1_,"ax",@progbits
	.align	128
        .global         _ZN6caffe213RmsPropUpdateEiPKfS1_S1_PfS2_S2_fffS1_
        .type           _ZN6caffe213RmsPropUpdateEiPKfS1_S1_PfS2_S2_fffS1_,@function
        .size           _ZN6caffe213RmsPropUpdateEiPKfS1_S1_PfS2_S2_fffS1_,(.L_x_21 - _ZN6caffe213RmsPropUpdateEiPKfS1_S1_PfS2_S2_fffS1_)
        .other          _ZN6caffe213RmsPropUpdateEiPKfS1_S1_PfS2_S2_fffS1_,@"STO_CUDA_ENTRY STV_DEFAULT"
_ZN6caffe213RmsPropUpdateEiPKfS1_S1_PfS2_S2_fffS1_:
.text._ZN6caffe213RmsPropUpdateEiPKfS1_S1_PfS2_S2_fffS1_:
[----:B------:R-:W-:Y:S01]  /*0000*/  LDC R1, c[0x0][0x37c] ;  /* 0x0000df00ff017b82 */ /* 0x000fe20000000800 */
[----:B------:R-:W0:Y:S01]  /*0010*/  S2R R4, SR_CTAID.X ;  /* 0x0000000000047919 */ /* 0x000e220000002500 */
[----:B------:R-:W0:Y:S01]  /*0020*/  LDCU UR4, c[0x0][0x360] ;  /* 0x00006c00ff0477ac */ /* 0x000e220008000800 */
[----:B------:R-:W0:Y:S01]  /*0030*/  S2R R3, SR_TID.X ;  /* 0x0000000000037919 */ /* 0x000e220000002100 */
[----:B------:R-:W1:Y:S02]  /*0040*/  LDCU UR5, c[0x0][0x380] ;  /* 0x00007000ff0577ac */ /* 0x000e640008000800 */
[----:B-1----:R-:W-:Y:S01]  /*0050*/  USHF.R.S32.HI UR8, URZ, 0x1f, UR5 ;  /* 0x0000001fff087899 */ /* 0x002fe20008011405 */
[----:B0-----:R-:W-:-:S05]  /*0060*/  IMAD R4, R4, UR4, R3 ;  /* 0x0000000404047c24 */ /* 0x001fca000f8e0203 */
[----:B------:R-:W-:-:S04]  /*0070*/  ISETP.GE.U32.AND P0, PT, R4, UR5, PT ;  /* 0x0000000504007c0c */ /* 0x000fc8000bf06070 */
[----:B------:R-:W-:-:S13]  /*0080*/  ISETP.GE.U32.AND.EX P0, PT, RZ, UR8, PT, P0 ;  /* 0x00000008ff007c0c */ /* 0x000fda000bf06100 */
[----:B------:R-:W-:Y:S05]  /*0090*/  @P0 EXIT ;  /* 0x000000000000094d */ /* 0x000fea0003800000 */
[----:B------:R-:W0:Y:S01]  /*00a0*/  LDC R6, c[0x0][0x3b8] ;  /* 0x0000ee00ff067b82 */ /* 0x000e220000000800 */
[----:B------:R-:W1:Y:S01]  /*00b0*/  LDCU UR5, c[0x0][0x370] ;  /* 0x00006e00ff0577ac */ /* 0x000e620008000800 */
[----:B------:R-:W-:Y:S01]  /*00c0*/  BSSY.RECONVERGENT B0, `(.L_x_0) ;  /* 0x0000049000007945 */ /* 0x000fe20003800200 */
[----:B------:R-:W-:Y:S01]  /*00d0*/  IMAD.MOV.U32 R5, RZ, RZ, RZ ;  /* 0x000000ffff057224 */ /* 0x000fe200078e00ff */
[----:B------:R-:W2:Y:S01]  /*00e0*/  LDCU.64 UR6, c[0x0][0x358] ;  /* 0x00006b00ff0677ac */ /* 0x000ea20008000a00 */
[----:B------:R-:W3:Y:S01]  /*00f0*/  LDCU UR19, c[0x0][0x380] ;  /* 0x00007000ff1377ac */ /* 0x000ee20008000800 */
[----:B------:R-:W4:Y:S01]  /*0100*/  LDCU UR9, c[0x0][0x3c0] ;  /* 0x00007800ff0977ac */ /* 0x000f220008000800 */
[----:B------:R-:W0:Y:S01]  /*0110*/  LDCU UR18, c[0x0][0x3bc] ;  /* 0x00007780ff1277ac */ /* 0x000e220008000800 */
[----:B------:R-:W0:Y:S02]  /*0120*/  LDCU.64 UR10, c[0x0][0x388] ;  /* 0x00007100ff0a77ac */ /* 0x000e240008000a00 */
[----:B0-----:R-:W-:Y:S01]  /*0130*/  FADD R6, -R6, 1 ;  /* 0x3f80000006067421 */ /* 0x001fe20000000100 */
[----:B------:R-:W0:Y:S01]  /*0140*/  LDCU.64 UR16, c[0x0][0x3a8] ;  /* 0x00007500ff1077ac */ /* 0x000e220008000a00 */
[----:B------:R-:W0:Y:S01]  /*0150*/  LDCU.64 UR20, c[0x0][0x3b0] ;  /* 0x00007600ff1477ac */ /* 0x000e220008000a00 */
[----:B------:R-:W0:Y:S01]  /*0160*/  LDCU.64 UR22, c[0x0][0x3a0] ;  /* 0x00007400ff1677ac */ /* 0x000e220008000a00 */
[----:B------:R-:W0:Y:S01]  /*0170*/  LDCU.128 UR12, c[0x0][0x390] ;  /* 0x00007200ff0c77ac */ /* 0x000e220008000c00 */
[----:B-1234-:R-:W-:-:S12]  /*0180*/  UIMAD UR4, UR4, UR5, URZ ;  /* 0x00000005040472a4 */ /* 0x01efd8000f8e02ff */
.L_x_6:
[C---:B------:R-:W-:Y:S01]  /*0190*/  IMAD.SHL.U32 R7, R4.reuse, 0x4, RZ ;  /* 0x0000000404077824 */ /* 0x040fe200078e00ff */
[----:B------:R-:W-:-:S04]  /*01a0*/  SHF.L.U64.HI R16, R4, 0x2, R5 ;  /* 0x0000000204107819 */ /* 0x000fc80000010205 */
[C---:B0-----:R-:W-:Y:S02]  /*01b0*/  IADD3 R8, P1, PT, R7.reuse, UR12, RZ ;  /* 0x0000000c07087c10 */ /* 0x041fe4000ff3e0ff */
[----:B------:R-:W-:Y:S02]  /*01c0*/  IADD3 R2, P0, PT, R7, UR10, RZ ;  /* 0x0000000a07027c10 */ /* 0x000fe4000ff1e0ff */
[C---:B------:R-:W-:Y:S02]  /*01d0*/  IADD3.X R9, PT, PT, R16.reuse, UR13, RZ, P1, !PT ;  /* 0x0000000d10097c10 */ /* 0x040fe40008ffe4ff */
[----:B------:R-:W-:-:S04]  /*01e0*/  IADD3.X R3, PT, PT, R16, UR11, RZ, P0, !PT ;  /* 0x0000000b10037c10 */ /* 0x000fc800087fe4ff */
[----:B------:R-:W2:Y:S04]  /*01f0*/  LDG.E R9, desc[UR6][R8.64] ;  /* 0x0000000608097981 */ /* 0x000ea8000c1e1900 */
[----:B------:R-:W2:Y:S01]  /*0200*/  LDG.E R0, desc[UR6][R2.64] ;  /* 0x0000000602007981 */ /* 0x000ea2000c1e1900 */
[----:B------:R-:W0:Y:S01]  /*0210*/  LDC.64 R10, c[0x0][0x3c8] ;  /* 0x0000f200ff0a7b82 */ /* 0x000e220000000a00 */
[----:B------:R-:W-:-:S04]  /*0220*/  IADD3 R12, P0, PT, R7, UR16, RZ ;  /* 0x00000010070c7c10 */ /* 0x000fc8000ff1e0ff */
[----:B------:R-:W-:Y:S02]  /*0230*/  IADD3.X R13, PT, PT, R16, UR17, RZ, P0, !PT ;  /* 0x00000011100d7c10 */ /* 0x000fe400087fe4ff */
[----:B------:R-:W-:-:S04]  /*0240*/  IADD3 R14, P0, PT, R7, UR14, RZ ;  /* 0x0000000e070e7c10 */ /* 0x000fc8000ff1e0ff */
[----:B------:R-:W-:Y:S01]  /*0250*/  IADD3.X R15, PT, PT, R16, UR15, RZ, P0, !PT ;  /* 0x0000000f100f7c10 */ /* 0x000fe200087fe4ff */
[----:B--2---:R-:W-:-:S04]  /*0260*/  FFMA R0, R0, R0, -R9 ;  /* 0x0000000000007223 */ /* 0x004fc80000000809 */
[----:B------:R-:W-:-:S05]  /*0270*/  FFMA R17, R6, R0, R9 ;  /* 0x0000000006117223 */ /* 0x000fca0000000009 */
[----:B------:R1:W-:Y:S04]  /*0280*/  STG.E desc[UR6][R12.64], R17 ;  /* 0x000000110c007986 */ /* 0x0003e8000c101906 */
[----:B------:R2:W3:Y:S04]  /*0290*/  LDG.E R0, desc[UR6][R2.64] ;  /* 0x0000000602007981 */ /* 0x0004e8000c1e1900 */
[----:B0-----:R-:W3:Y:S04]  /*02a0*/  LDG.E R11, desc[UR6][R10.64] ;  /* 0x000000060a0b7981 */ /* 0x001ee8000c1e1900 */
[----:B------:R1:W5:Y:S01]  /*02b0*/  LDG.E R8, desc[UR6][R14.64] ;  /* 0x000000060e087981 */ /* 0x000362000c1e1900 */
[----:B------:R-:W-:Y:S01]  /*02c0*/  BSSY.RECONVERGENT B1, `(.L_x_1) ;  /* 0x000000f000017945 */ /* 0x000fe20003800200 */
[----:B--2---:R-:W-:-:S04]  /*02d0*/  FADD R2, R17, UR9 ;  /* 0x0000000911027e21 */ /* 0x004fc80008000000 */
[----:B------:R-:W-:Y:S01]  /*02e0*/  VIADD R9, R2, 0xf3000000 ;  /* 0xf300000002097836 */ /* 0x000fe20000000000 */
[----:B------:R1:W0:Y:S04]  /*02f0*/  MUFU.RSQ R19, R2 ;  /* 0x0000000200137308 */ /* 0x0002280000001400 */
[----:B------:R-:W-:Y:S01]  /*0300*/  ISETP.GT.U32.AND P0, PT, R9, 0x727fffff, PT ;  /* 0x727fffff0900780c */ /* 0x000fe20003f04070 */
[----:B---3--:R-:W-:-:S12]  /*0310*/  FMUL R0, R0, R11 ;  /* 0x0000000b00007220 */ /* 0x008fd80000400000 */
[----:B01----:R-:W-:Y:S05]  /*0320*/  @!P0 BRA `(.L_x_2) ;  /* 0x0000000000108947 */ /* 0x003fea0003800000 */
[----:B------:R-:W-:-:S07]  /*0330*/  MOV R13, 0x350 ;  /* 0x00000350000d7802 */ /* 0x000fce0000000f00 */
[----:B-----5:R-:W-:Y:S05]  /*0340*/  CALL.REL.NOINC `($__internal_0_$__cuda_sm20_sqrt_rn_f32_slowpath) ;  /* 0x0000000000887944 */ /* 0x020fea0003c00000 */
[----:B------:R-:W-:Y:S01]  /*0350*/  IMAD.MOV.U32 R3, RZ, RZ, R9 ;  /* 0x000000ffff037224 */ /* 0x000fe200078e0009 */
[----:B------:R-:W-:Y:S06]  /*0360*/  BRA `(.L_x_3) ;  /* 0x0000000000107947 */ /* 0x000fec0003800000 */
.L_x_2:
[----:B------:R-:W-:Y:S01]  /*0370*/  FMUL.FTZ R3, R2, R19 ;  /* 0x0000001302037220 */ /* 0x000fe20000410000 */
[----:B------:R-:W-:-:S03]  /*0380*/  FMUL.FTZ R9, R19, 0.5 ;  /* 0x3f00000013097820 */ /* 0x000fc60000410000 */
[----:B------:R-:W-:-:S04]  /*0390*/  FFMA R2, -R3, R3, R2 ;  /* 0x0000000303027223 */ /* 0x000fc80000000102 */
[----:B------:R-:W-:-:S07]  /*03a0*/  FFMA R3, R2, R9, R3 ;  /* 0x0000000902037223 */ /* 0x000fce0000000003 */
.L_x_3:
[----:B------:R-:W-:Y:S05]  /*03b0*/  BSYNC.RECONVERGENT B1 ;  /* 0x0000000000017941 */ /* 0x000fea0003800200 */
.L_x_1:
[----:B------:R-:W0:Y:S01]  /*03c0*/  MUFU.RCP R2, R3 ;  /* 0x0000000300027308 */ /* 0x000e220000001000 */
[----:B------:R-:W-:Y:S07]  /*03d0*/  BSSY.RECONVERGENT B1, `(.L_x_4) ;  /* 0x000000b000017945 */ /* 0x000fee0003800200 */
[----:B------:R-:W1:Y:S01]  /*03e0*/  FCHK P0, R0, R3 ;  /* 0x0000000300007302 */ /* 0x000e620000000000 */
[----:B0-----:R-:W-:-:S04]  /*03f0*/  FFMA R9, R2, -R3, 1 ;  /* 0x3f80000002097423 */ /* 0x001fc80000000803 */
[----:B------:R-:W-:-:S04]  /*0400*/  FFMA R9, R2, R9, R2 ;  /* 0x0000000902097223 */ /* 0x000fc80000000002 */
[----:B------:R-:W-:-:S04]  /*0410*/  FFMA R2, R0, R9, RZ ;  /* 0x0000000900027223 */ /* 0x000fc800000000ff */
[----:B------:R-:W-:-:S04]  /*0420*/  FFMA R10, R2, -R3, R0 ;  /* 0x80000003020a7223 */ /* 0x000fc80000000000 */
[----:B------:R-:W-:Y:S01]  /*0430*/  FFMA R9, R9, R10, R2 ;  /* 0x0000000a09097223 */ /* 0x000fe20000000002 */
[----:B-1----:R-:W-:Y:S06]  /*0440*/  @!P0 BRA `(.L_x_5) ;  /* 0x00000000000c8947 */ /* 0x002fec0003800000 */
[----:B------:R-:W-:-:S07]  /*0450*/  MOV R2, 0x470 ;  /* 0x0000047000027802 */ /* 0x000fce0000000f00 */
[----:B-----5:R-:W-:Y:S05]  /*0460*/  CALL.REL.NOINC `($__internal_1_$__cuda_sm3x_div_rn_noftz_f32_slowpath) ;  /* 0x00000000009c7944 */ /* 0x020fea0003c00000 */
[----:B------:R-:W-:-:S07]  /*0470*/  IMAD.MOV.U32 R9, RZ, RZ, R0 ;  /* 0x000000ffff097224 */ /* 0x000fce00078e0000 */
.L_x_5:
[----:B------:R-:W-:Y:S05]  /*0480*/  BSYNC.RECONVERGENT B1 ;  /* 0x0000000000017941 */ /* 0x000fea0003800200 */
.L_x_4:
[C---:B------:R-:W-:Y:S01]  /*0490*/  IADD3 R2, P0, PT, R7.reuse, UR20, RZ ;  /* 0x0000001407027c10 */ /* 0x040fe2000ff1e0ff */
[----:B-----5:R-:W-:Y:S01]  /*04a0*/  FFMA R9, R8, UR18, R9 ;  /* 0x0000001208097c23 */ /* 0x020fe20008000009 */
[----:B------:R-:W-:Y:S02]  /*04b0*/  IADD3 R10, P1, PT, R7, UR22, RZ ;  /* 0x00000016070a7c10 */ /* 0x000fe4000ff3e0ff */
[C---:B------:R-:W-:Y:S02]  /*04c0*/  IADD3.X R3, PT, PT, R16.reuse, UR21, RZ, P0, !PT ;  /* 0x0000001510037c10 */ /* 0x040fe400087fe4ff */
[----:B------:R-:W-:Y:S02]  /*04d0*/  IADD3.X R11, PT, PT, R16, UR23, RZ, P1, !PT ;  /* 0x00000017100b7c10 */ /* 0x000fe40008ffe4ff */
[----:B------:R-:W-:Y:S01]  /*04e0*/  IADD3 R4, P0, PT, R4, UR4, RZ ;  /* 0x0000000404047c10 */ /* 0x000fe2000ff1e0ff */
[----:B------:R1:W-:Y:S04]  /*04f0*/  STG.E desc[UR6][R2.64], R9 ;  /* 0x0000000902007986 */ /* 0x0003e8000c101906 */
[----:B------:R1:W-:Y:S01]  /*0500*/  STG.E desc[UR6][R10.64], R9 ;  /* 0x000000090a007986 */ /* 0x0003e2000c101906 */
[----:B------:R-:W-:Y:S01]  /*0510*/  IMAD.X R5, RZ, RZ, R5, P0 ;  /* 0x000000ffff057224 */ /* 0x000fe200000e0605 */
[----:B------:R-:W-:-:S04]  /*0520*/  ISETP.GE.U32.AND P0, PT, R4, UR19, PT ;  /* 0x0000001304007c0c */ /* 0x000fc8000bf06070 */
[----:B------:R-:W-:-:S13]  /*0530*/  ISETP.GE.U32.AND.EX P0, PT, R5, UR8, PT, P0 ;  /* 0x0000000805007c0c */ /* 0x000fda000bf06100 */
[----:B-1----:R-:W-:Y:S05]  /*0540*/  @!P0 BRA `(.L_x_6) ;  /* 0xfffffffc00108947 */ /* 0x002fea000383ffff */
[----:B------:R-:W-:Y:S05]  /*0550*/  BSYNC.RECONVERGENT B0 ;  /* 0x0000000000007941 */ /* 0x000fea0003800200 */
.L_x_0:
[----:B------:R-:W-:Y:S05]  /*0560*/  EXIT ;  /* 0x000000000000794d */ /* 0x000fea0003800000 */
        .weak           $__internal_0_$__cuda_sm20_sqrt_rn_f32_slowpath
        .type           $__internal_0_$__cuda_sm20_sqrt_rn_f32_slowpath,@function
        .size           $__internal_0_$__cuda_sm20_sqrt_rn_f32_slowpath,($__internal_1_$__cuda_sm3x_div_rn_noftz_f32_slowpath - $__internal_0_$__cuda_sm20_sqrt_rn_f32_slowpath)
$__internal_0_$__cuda_sm20_sqrt_rn_f32_slowpath:
[----:B------:R-:W-:-:S13]  /*0570*/  LOP3.LUT P0, RZ, R2, 0x7fffffff, RZ, 0xc0, !PT ;  /* 0x7fffffff02ff7812 */ /* 0x000fda000780c0ff */
[----:B------:R-:W-:Y:S01]  /*0580*/  @!P0 IMAD.MOV.U32 R3, RZ, RZ, R2 ;  /* 0x000000ffff038224 */ /* 0x000fe200078e0002 */
[----:B------:R-:W-:Y:S06]  /*0590*/  @!P0 BRA `(.L_x_7) ;  /* 0x0000000000408947 */ /* 0x000fec0003800000 */
[----:B------:R-:W-:-:S13]  /*05a0*/  FSETP.GEU.FTZ.AND P0, PT, R2, RZ, PT ;  /* 0x000000ff0200720b */ /* 0x000fda0003f1e000 */
[----:B------:R-:W-:Y:S01]  /*05b0*/  @!P0 IMAD.MOV.U32 R3, RZ, RZ, 0x7fffffff ;  /* 0x7fffffffff038424 */ /* 0x000fe200078e00ff */
[----:B------:R-:W-:Y:S06]  /*05c0*/  @!P0 BRA `(.L_x_7) ;  /* 0x0000000000348947 */ /* 0x000fec0003800000 */
[----:B------:R-:W-:-:S13]  /*05d0*/  FSETP.GTU.FTZ.AND P0, PT, |R2|, +INF , PT ;  /* 0x7f8000000200780b */ /* 0x000fda0003f1c200 */
[----:B------:R-:W-:Y:S01]  /*05e0*/  @P0 FADD.FTZ R3, R2, 1 ;  /* 0x3f80000002030421 */ /* 0x000fe20000010000 */
[----:B------:R-:W-:Y:S06]  /*05f0*/  @P0 BRA `(.L_x_7) ;  /* 0x0000000000280947 */ /* 0x000fec0003800000 */
[----:B------:R-:W-:-:S13]  /*0600*/  FSETP.NEU.FTZ.AND P0, PT, |R2|, +INF , PT ;  /* 0x7f8000000200780b */ /* 0x000fda0003f1d200 */
[----:B------:R-:W-:-:S04]  /*0610*/  @P0 FFMA R9, R2, 1.84467440737095516160e+19, RZ ;  /* 0x5f80000002090823 */ /* 0x000fc800000000ff */
[----:B------:R-:W0:Y:S02]  /*0620*/  @P0 MUFU.RSQ R10, R9 ;  /* 0x00000009000a0308 */ /* 0x000e240000001400 */
[----:B0-----:R-:W-:Y:S01]  /*0630*/  @P0 FMUL.FTZ R12, R9, R10 ;  /* 0x0000000a090c0220 */ /* 0x001fe20000410000 */
[----:B------:R-:W-:-:S03]  /*0640*/  @P0 FMUL.FTZ R10, R10, 0.5 ;  /* 0x3f0000000a0a0820 */ /* 0x000fc60000410000 */
[----:B------:R-:W-:-:S04]  /*0650*/  @P0 FADD.FTZ R3, -R12, -RZ ;  /* 0x800000ff0c030221 */ /* 0x000fc80000010100 */
[----:B------:R-:W-:Y:S01]  /*0660*/  @P0 FFMA R11, R12, R3, R9 ;  /* 0x000000030c0b0223 */ /* 0x000fe20000000009 */
[----:B------:R-:W-:-:S03]  /*0670*/  @!P0 IMAD.MOV.U32 R3, RZ, RZ, R2 ;  /* 0x000000ffff038224 */ /* 0x000fc600078e0002 */
[----:B------:R-:W-:-:S04]  /*0680*/  @P0 FFMA R10, R11, R10, R12 ;  /* 0x0000000a0b0a0223 */ /* 0x000fc8000000000c */
[----:B------:R-:W-:-:S07]  /*0690*/  @P0 FMUL.FTZ R3, R10, 2.3283064365386962891e-10 ;  /* 0x2f8000000a030820 */ /* 0x000fce0000410000 */
.L_x_7:
[----:B------:R-:W-:Y:S02]  /*06a0*/  IMAD.MOV.U32 R9, RZ, RZ, R3 ;  /* 0x000000ffff097224 */ /* 0x000fe400078e0003 */
[----:B------:R-:W-:Y:S02]  /*06b0*/  IMAD.MOV.U32 R2, RZ, RZ, R13 ;  /* 0x000000ffff027224 */ /* 0x000fe400078e000d */
[----:B------:R-:W-:-:S04]  /*06c0*/  IMAD.MOV.U32 R3, RZ, RZ, 0x0 ;  /* 0x00000000ff037424 */ /* 0x000fc800078e00ff */
[----:B------:R-:W-:Y:S05]  /*06d0*/  RET.REL.NODEC R2 `(_ZN6caffe213RmsPropUpdateEiPKfS1_S1_PfS2_S2_fffS1_) ;  /* 0xfffffff802487950 */ /* 0x000fea0003c3ffff */
        .weak           $__internal_1_$__cuda_sm3x_div_rn_noftz_f32_slowpath
        .type           $__internal_1_$__cuda_sm3x_div_rn_noftz_f32_slowpath,@function
        .size           $__internal_1_$__cuda_sm3x_div_rn_noftz_f32_slowpath,(.L_x_21 - $__internal_1_$__cuda_sm3x_div_rn_noftz_f32_slowpath)
$__internal_1_$__cuda_sm3x_div_rn_noftz_f32_slowpath:
[----:B------:R-:W-:Y:S01]  /*06e0*/  SHF.R.U32.HI R10, RZ, 0x17, R3 ;  /* 0x00000017ff0a7819 */ /* 0x000fe20000011603 */
[----:B------:R-:W-:Y:S01]  /*06f0*/  BSSY.RECONVERGENT B2, `(.L_x_8) ;  /* 0x0000063000027945 */ /* 0x000fe20003800200 */
[--C-:B------:R-:W-:Y:S01]  /*0700*/  SHF.R.U32.HI R9, RZ, 0x17, R0.reuse ;  /* 0x00000017ff097819 */ /* 0x100fe20000011600 */
[----:B------:R-:W-:Y:S01]  /*0710*/  IMAD.MOV.U32 R11, RZ, RZ, R0 ;  /* 0x000000ffff0b7224 */ /* 0x000fe200078e0000 */
[----:B------:R-:W-:Y:S02]  /*0720*/  LOP3.LUT R10, R10, 0xff, RZ, 0xc0, !PT ;  /* 0x000000ff0a0a7812 */ /* 0x000fe400078ec0ff */
[----:B------:R-:W-:-:S03]  /*0730*/  LOP3.LUT R14, R9, 0xff, RZ, 0xc0, !PT ;  /* 0x000000ff090e7812 */ /* 0x000fc600078ec0ff */
[----:B------:R-:W-:Y:S02]  /*0740*/  VIADD R13, R10, 0xffffffff ;  /* 0xffffffff0a0d7836 */ /* 0x000fe40000000000 */
[----:B------:R-:W-:-:S03]  /*0750*/  VIADD R12, R14, 0xffffffff ;  /* 0xffffffff0e0c7836 */ /* 0x000fc60000000000 */
[----:B------:R-:W-:-:S04]  /*0760*/  ISETP.GT.U32.AND P0, PT, R13, 0xfd, PT ;  /* 0x000000fd0d00780c */ /* 0x000fc80003f04070 */
[----:B------:R-:W-:-:S13]  /*0770*/  ISETP.GT.U32.OR P0, PT, R12, 0xfd, P0 ;  /* 0x000000fd0c00780c */ /* 0x000fda0000704470 */
[----:B------:R-:W-:Y:S01]  /*0780*/  @!P0 IMAD.MOV.U32 R9, RZ, RZ, RZ ;  /* 0x000000ffff098224 */ /* 0x000fe200078e00ff */
[----:B------:R-:W-:Y:S06]  /*0790*/  @!P0 BRA `(.L_x_9) ;  /* 0x00000000005c8947 */ /* 0x000fec0003800000 */
[----:B------:R-:W-:Y:S02]  /*07a0*/  FSETP.GTU.FTZ.AND P1, PT, |R3|, +INF , PT ;  /* 0x7f8000000300780b */ /* 0x000fe40003f3c200 */
[----:B------:R-:W-:-:S04]  /*07b0*/  FSETP.GTU.FTZ.AND P0, PT, |R0|, +INF , PT ;  /* 0x7f8000000000780b */ /* 0x000fc80003f1c200 */
[----:B------:R-:W-:-:S13]  /*07c0*/  PLOP3.LUT P0, PT, P0, P1, PT, 0xf8, 0x8f ;  /* 0x00000000008f781c */ /* 0x000fda0000703f70 */
[----:B------:R-:W-:Y:S05]  /*07d0*/  @P0 BRA `(.L_x_10) ;  /* 0x00000004004c0947 */ /* 0x000fea0003800000 */
[----:B------:R-:W-:-:S13]  /*07e0*/  LOP3.LUT P0, RZ, R3, 0x7fffffff, R11, 0xc8, !PT ;  /* 0x7fffffff03ff7812 */ /* 0x000fda000780c80b */
[----:B------:R-:W-:Y:S05]  /*07f0*/  @!P0 BRA `(.L_x_11) ;  /* 0x00000004003c8947 */ /* 0x000fea0003800000 */
[C---:B------:R-:W-:Y:S02]  /*0800*/  FSETP.NEU.FTZ.AND P2, PT, |R0|.reuse, +INF , PT ;  /* 0x7f8000000000780b */ /* 0x040fe40003f5d200 */
[----:B------:R-:W-:Y:S02]  /*0810*/  FSETP.NEU.FTZ.AND P1, PT, |R3|, +INF , PT ;  /* 0x7f8000000300780b */ /* 0x000fe40003f3d200 */
[----:B------:R-:W-:-:S11]  /*0820*/  FSETP.NEU.FTZ.AND P0, PT, |R0|, +INF , PT ;  /* 0x7f8000000000780b */ /* 0x000fd60003f1d200 */
[----:B------:R-:W-:Y:S05]  /*0830*/  @!P1 BRA !P2, `(.L_x_11) ;  /* 0x00000004002c9947 */ /* 0x000fea0005000000 */
[----:B------:R-:W-:-:S04]  /*0840*/  LOP3.LUT P2, RZ, R11, 0x7fffffff, RZ, 0xc0, !PT ;  /* 0x7fffffff0bff7812 */ /* 0x000fc8000784c0ff */
[----:B------:R-:W-:-:S13]  /*0850*/  PLOP3.LUT P1, PT, P1, P2, PT, 0x2f, 0xf2 ;  /* 0x0000000000f2781c */ /* 0x000fda0000f24577 */
[----:B------:R-:W-:Y:S05]  /*0860*/  @P1 BRA `(.L_x_12) ;  /* 0x0000000400181947 */ /* 0x000fea0003800000 */
[----:B------:R-:W-:-:S04]  /*0870*/  LOP3.LUT P1, RZ, R3, 0x7fffffff, RZ, 0xc0, !PT ;  /* 0x7fffffff03ff7812 */ /* 0x000fc8000782c0ff */
[----:B------:R-:W-:-:S13]  /*0880*/  PLOP3.LUT P0, PT, P0, P1, PT, 0x2f, 0xf2 ;  /* 0x0000000000f2781c */ /* 0x000fda0000702577 */
[----:B------:R-:W-:Y:S05]  /*0890*/  @P0 BRA `(.L_x_13) ;  /* 0x0000000400000947 */ /* 0x000fea0003800000 */
[----:B------:R-:W-:Y:S02]  /*08a0*/  ISETP.GE.AND P0, PT, R12, RZ, PT ;  /* 0x000000ff0c00720c */ /* 0x000fe40003f06270 */
[----:B------:R-:W-:-:S11]  /*08b0*/  ISETP.GE.AND P1, PT, R13, RZ, PT ;  /* 0x000000ff0d00720c */ /* 0x000fd60003f26270 */
[----:B------:R-:W-:Y:S02]  /*08c0*/  @P0 IMAD.MOV.U32 R9, RZ, RZ, RZ ;  /* 0x000000ffff090224 */ /* 0x000fe400078e00ff */
[----:B------:R-:W-:Y:S01]  /*08d0*/  @!P0 FFMA R11, R0, 1.84467440737095516160e+19, RZ ;  /* 0x5f800000000b8823 */ /* 0x000fe200000000ff */
[----:B------:R-:W-:Y:S02]  /*08e0*/  @!P0 IMAD.MOV.U32 R9, RZ, RZ, -0x40 ;  /* 0xffffffc0ff098424 */ /* 0x000fe400078e00ff */
[----:B------:R-:W-:Y:S02]  /*08f0*/  @!P1 FFMA R3, R3, 1.84467440737095516160e+19, RZ ;  /* 0x5f80000003039823 */ /* 0x000fe400000000ff */
[----:B------:R-:W-:-:S07]  /*0900*/  @!P1 VIADD R9, R9, 0x40 ;  /* 0x0000004009099836 */ /* 0x000fce0000000000 */
.L_x_9:
[----:B------:R-:W-:Y:S01]  /*0910*/  LEA R0, R10, 0xc0800000, 0x17 ;  /* 0xc08000000a007811 */ /* 0x000fe200078eb8ff */
[----:B------:R-:W-:Y:S04]  /*0920*/  BSSY.RECONVERGENT B3, `(.L_x_14) ;  /* 0x0000036000037945 */ /* 0x000fe80003800200 */
[----:B------:R-:W-:Y:S02]  /*0930*/  IMAD.IADD R12, R3, 0x1, -R0 ;  /* 0x00000001030c7824 */ /* 0x000fe400078e0a00 */
[----:B------:R-:W-:Y:S02]  /*0940*/  VIADD R3, R14, 0xffffff81 ;  /* 0xffffff810e037836 */ /* 0x000fe40000000000 */
[----:B------:R-:W0:Y:S01]  /*0950*/  MUFU.RCP R13, R12 ;  /* 0x0000000c000d7308 */ /* 0x000e220000001000 */
[----:B------:R-:W-:Y:S01]  /*0960*/  FADD.FTZ R15, -R12, -RZ ;  /* 0x800000ff0c0f7221 */ /* 0x000fe20000010100 */
[C---:B------:R-:W-:Y:S01]  /*0970*/  IMAD R0, R3.reuse, -0x800000, R11 ;  /* 0xff80000003007824 */ /* 0x040fe200078e020b */
[----:B------:R-:W-:-:S05]  /*0980*/  IADD3 R10, PT, PT, R3, 0x7f, -R10 ;  /* 0x0000007f030a7810 */ /* 0x000fca0007ffe80a */
[----:B------:R-:W-:Y:S02]  /*0990*/  IMAD.IADD R10, R10, 0x1, R9 ;  /* 0x000000010a0a7824 */ /* 0x000fe400078e0209 */
[----:B0-----:R-:W-:-:S04]  /*09a0*/  FFMA R14, R13, R15, 1 ;  /* 0x3f8000000d0e7423 */ /* 0x001fc8000000000f */
[----:B------:R-:W-:-:S04]  /*09b0*/  FFMA R18, R13, R14, R13 ;  /* 0x0000000e0d127223 */ /* 0x000fc8000000000d */
[----:B------:R-:W-:-:S04]  /*09c0*/  FFMA R11, R0, R18, RZ ;  /* 0x00000012000b7223 */ /* 0x000fc800000000ff */
[----:B------:R-:W-:-:S04]  /*09d0*/  FFMA R14, R15, R11, R0 ;  /* 0x0000000b0f0e7223 */ /* 0x000fc80000000000 */
[----:B------:R-:W-:-:S04]  /*09e0*/  FFMA R11, R18, R14, R11 ;  /* 0x0000000e120b7223 */ /* 0x000fc8000000000b */
[----:B------:R-:W-:-:S04]  /*09f0*/  FFMA R14, R15, R11, R0 ;  /* 0x0000000b0f0e7223 */ /* 0x000fc80000000000 */
[----:B------:R-:W-:-:S05]  /*0a00*/  FFMA R0, R18, R14, R11 ;  /* 0x0000000e12007223 */ /* 0x000fca000000000b */
[----:B------:R-:W-:-:S04]  /*0a10*/  SHF.R.U32.HI R3, RZ, 0x17, R0 ;  /* 0x00000017ff037819 */ /* 0x000fc80000011600 */
[----:B------:R-:W-:-:S05]  /*0a20*/  LOP3.LUT R3, R3, 0xff, RZ, 0xc0, !PT ;  /* 0x000000ff03037812 */ /* 0x000fca00078ec0ff */
[----:B------:R-:W-:-:S04]  /*0a30*/  IMAD.IADD R13, R3, 0x1, R10 ;  /* 0x00000001030d7824 */ /* 0x000fc800078e020a */
[----:B------:R-:W-:-:S05]  /*0a40*/  VIADD R3, R13, 0xffffffff ;  /* 0xffffffff0d037836 */ /* 0x000fca0000000000 */
[----:B------:R-:W-:-:S13]  /*0a50*/  ISETP.GE.U32.AND P0, PT, R3, 0xfe, PT ;  /* 0x000000fe0300780c */ /* 0x000fda0003f06070 */
[----:B------:R-:W-:Y:S05]  /*0a60*/  @!P0 BRA `(.L_x_15) ;  /* 0x0000000000808947 */ /* 0x000fea0003800000 */
[----:B------:R-:W-:-:S13]  /*0a70*/  ISETP.GT.AND P0, PT, R13, 0xfe, PT ;  /* 0x000000fe0d00780c */ /* 0x000fda0003f04270 */
[----:B------:R-:W-:Y:S05]  /*0a80*/  @P0 BRA `(.L_x_16) ;  /* 0x00000000006c0947 */ /* 0x000fea0003800000 */
[----:B------:R-:W-:-:S13]  /*0a90*/  ISETP.GE.AND P0, PT, R13, 0x1, PT ;  /* 0x000000010d00780c */ /* 0x000fda0003f06270 */
[----:B------:R-:W-:Y:S05]  /*0aa0*/  @P0 BRA `(.L_x_17) ;  /* 0x0000000000740947 */ /* 0x000fea0003800000 */
[----:B------:R-:W-:Y:S02]  /*0ab0*/  ISETP.GE.AND P0, PT, R13, -0x18, PT ;  /* 0xffffffe80d00780c */ /* 0x000fe40003f06270 */
[----:B------:R-:W-:-:S11]  /*0ac0*/  LOP3.LUT R0, R0, 0x80000000, RZ, 0xc0, !PT ;  /* 0x8000000000007812 */ /* 0x000fd600078ec0ff */
[----:B------:R-:W-:Y:S05]  /*0ad0*/  @!P0 BRA `(.L_x_17) ;  /* 0x0000000000688947 */ /* 0x000fea0003800000 */
[CCC-:B------:R-:W-:Y:S01]  /*0ae0*/  FFMA.RZ R3, R18.reuse, R14.reuse, R11.reuse ;  /* 0x0000000e12037223 */ /* 0x1c0fe2000000c00b */
[C---:B------:R-:W-:Y:S02]  /*0af0*/  VIADD R12, R13.reuse, 0x20 ;  /* 0x000000200d0c7836 */ /* 0x040fe40000000000 */
[CCC-:B------:R-:W-:Y:S01]  /*0b00*/  FFMA.RM R10, R18.reuse, R14.reuse, R11.reuse ;  /* 0x0000000e120a7223 */ /* 0x1c0fe2000000400b */
[----:B------:R-:W-:Y:S02]  /*0b10*/  ISETP.NE.AND P2, PT, R13, RZ, PT ;  /* 0x000000ff0d00720c */ /* 0x000fe40003f45270 */
[----:B------:R-:W-:Y:S01]  /*0b20*/  LOP3.LUT R9, R3, 0x7fffff, RZ, 0xc0, !PT ;  /* 0x007fffff03097812 */ /* 0x000fe200078ec0ff */
[----:B------:R-:W-:Y:S01]  /*0b30*/  FFMA.RP R3, R18, R14, R11 ;  /* 0x0000000e12037223 */ /* 0x000fe2000000800b */
[----:B------:R-:W-:Y:S01]  /*0b40*/  IMAD.MOV R11, RZ, RZ, -R13 ;  /* 0x000000ffff0b7224 */ /* 0x000fe200078e0a0d */
[----:B------:R-:W-:Y:S02]  /*0b50*/  ISETP.NE.AND P1, PT, R13, RZ, PT ;  /* 0x000000ff0d00720c */ /* 0x000fe40003f25270 */
[----:B------:R-:W-:-:S02]  /*0b60*/  LOP3.LUT R9, R9, 0x800000, RZ, 0xfc, !PT ;  /* 0x0080000009097812 */ /* 0x000fc400078efcff */
[----:B------:R-:W-:Y:S02]  /*0b70*/  FSETP.NEU.FTZ.AND P0, PT, R3, R10, PT ;  /* 0x0000000a0300720b */ /* 0x000fe40003f1d000 */
[----:B------:R-:W-:Y:S02]  /*0b80*/  SHF.L.U32 R12, R9, R12, RZ ;  /* 0x0000000c090c7219 */ /* 0x000fe400000006ff */
[----:B------:R-:W-:Y:S02]  /*0b90*/  SEL R10, R11, RZ, P2 ;  /* 0x000000ff0b0a7207 */ /* 0x000fe40001000000 */
[----:B------:R-:W-:Y:S02]  /*0ba0*/  ISETP.NE.AND P1, PT, R12, RZ, P1 ;  /* 0x000000ff0c00720c */ /* 0x000fe40000f25270 */
[----:B------:R-:W-:Y:S02]  /*0bb0*/  SHF.R.U32.HI R10, RZ, R10, R9 ;  /* 0x0000000aff0a7219 */ /* 0x000fe40000011609 */
[----:B------:R-:W-:-:S02]  /*0bc0*/  PLOP3.LUT P0, PT, P0, P1, PT, 0xf8, 0x8f ;  /* 0x00000000008f781c */ /* 0x000fc40000703f70 */
[----:B------:R-:W-:Y:S02]  /*0bd0*/  SHF.R.U32.HI R12, RZ, 0x1, R10 ;  /* 0x00000001ff0c7819 */ /* 0x000fe4000001160a */
[----:B------:R-:W-:-:S04]  /*0be0*/  SEL R3, RZ, 0x1, !P0 ;  /* 0x00000001ff037807 */ /* 0x000fc80004000000 */
[----:B------:R-:W-:-:S04]  /*0bf0*/  LOP3.LUT R3, R3, 0x1, R12, 0xf8, !PT ;  /* 0x0000000103037812 */ /* 0x000fc800078ef80c */
[----:B------:R-:W-:-:S05]  /*0c00*/  LOP3.LUT R3, R3, R10, RZ, 0xc0, !PT ;  /* 0x0000000a03037212 */ /* 0x000fca00078ec0ff */
[----:B------:R-:W-:-:S05]  /*0c10*/  IMAD.IADD R3, R12, 0x1, R3 ;  /* 0x000000010c037824 */ /* 0x000fca00078e0203 */
[----:B------:R-:W-:Y:S01]  /*0c20*/  LOP3.LUT R0, R3, R0, RZ, 0xfc, !PT ;  /* 0x0000000003007212 */ /* 0x000fe200078efcff */
[----:B------:R-:W-:Y:S06]  /*0c30*/  BRA `(.L_x_17) ;  /* 0x0000000000107947 */ /* 0x000fec0003800000 */
.L_x_16:
[----:B------:R-:W-:-:S04]  /*0c40*/  LOP3.LUT R0, R0, 0x80000000, RZ, 0xc0, !PT ;  /* 0x8000000000007812 */ /* 0x000fc800078ec0ff */
[----:B------:R-:W-:Y:S01]  /*0c50*/  LOP3.LUT R0, R0, 0x7f800000, RZ, 0xfc, !PT ;  /* 0x7f80000000007812 */ /* 0x000fe200078efcff */
[----:B------:R-:W-:Y:S06]  /*0c60*/  BRA `(.L_x_17) ;  /* 0x0000000000047947 */ /* 0x000fec0003800000 */
.L_x_15:
[----:B------:R-:W-:-:S07]  /*0c70*/  IMAD R0, R10, 0x800000, R0 ;  /* 0x008000000a007824 */ /* 0x000fce00078e0200 */
.L_x_17:
[----:B------:R-:W-:Y:S05]  /*0c80*/  BSYNC.RECONVERGENT B3 ;  /* 0x0000000000037941 */ /* 0x000fea0003800200 */
.L_x_14:
[----:B------:R-:W-:Y:S05]  /*0c90*/  BRA `(.L_x_18) ;  /* 0x0000000000207947 */ /* 0x000fea0003800000 */
.L_x_13:
[----:B------:R-:W-:-:S04]  /*0ca0*/  LOP3.LUT R0, R3, 0x80000000, R11, 0x48, !PT ;  /* 0x8000000003007812 */ /* 0x000fc800078e480b */
[----:B------:R-:W-:Y:S01]  /*0cb0*/  LOP3.LUT R0, R0, 0x7f800000, RZ, 0xfc, !PT ;  /* 0x7f80000000007812 */ /* 0x000fe200078efcff */
[----:B------:R-:W-:Y:S06]  /*0cc0*/  BRA `(.L_x_18) ;  /* 0x0000000000147947 */ /* 0x000fec0003800000 */
.L_x_12:
[----:B------:R-:W-:Y:S01]  /*0cd0*/  LOP3.LUT R0, R3, 0x80000000, R11, 0x48, !PT ;  /* 0x8000000003007812 */ /* 0x000fe200078e480b */
[----:B------:R-:W-:Y:S06]  /*0ce0*/  BRA `(.L_x_18) ;  /* 0x00000000000c7947 */ /* 0x000fec0003800000 */
.L_x_11:
[----:B------:R-:W0:Y:S01]  /*0cf0*/  MUFU.RSQ R0, -QNAN ;  /* 0xffc0000000007908 */ /* 0x000e220000001400 */
[----:B------:R-:W-:Y:S05]  /*0d00*/  BRA `(.L_x_18) ;  /* 0x0000000000047947 */ /* 0x000fea0003800000 */
.L_x_10:
[----:B------:R-:W-:-:S07]  /*0d10*/  FADD.FTZ R0, R0, R3 ;  /* 0x0000000300007221 */ /* 0x000fce0000010000 */
.L_x_18:
[----:B------:R-:W-:Y:S05]  /*0d20*/  BSYNC.RECONVERGENT B2 ;  /* 0x0000000000027941 */ /* 0x000fea0003800200 */
.L_x_8:
[----:B------:R-:W-:-:S04]  /*0d30*/  IMAD.MOV.U32 R3, RZ, RZ, 0x0 ;  /* 0x00000000ff037424 */ /* 0x000fc800078e00ff */
[----:B0-----:R-:W-:Y:S05]  /*0d40*/  RET.REL.NODEC R2 `(_ZN6caffe213RmsPropUpdateEiPKfS1_S1_PfS2_S2_fffS1_) ;  /* 0xfffffff002ac7950 */ /* 0x001fea0003c3ffff */
.L_x_19:
[----:B------:R-:W-:-:S00]  /*0d50*/  BRA `(.L_x_19) ;  /* 0xfffffffc00fc7947 */ /* 0x000fc0000383ffff */
[----:B------:R-:W-:-:S00]  /*0d60*/  NOP ;  /* 0x0000000000007918 */ /* 0x000fc00000000000 */
        /* <DEDUP_REMOVED lines=9> */
.L_x_21:


//--------------------- .nv.shared.reserved.0     --------------------------
	.section	.nv.shared.reserved.0,"aw",@nobits
	.weak		__nv_reservedSMEM_offset_0_alias
	.size		__nv_reservedSMEM_offset_0_alias, 0, 64
	.other		__nv_reservedSMEM_offset_0_alias,@"STO_CUDA_RESERVED_SHARED STV_DEFAULT"
__nv_reservedSMEM_offset_0_alias:
	.zero		0
	.zero		64


//--------------------- .nv.global                --------------------------
	.section	.nv.global,"aw",@nobits
	.align	8
.nv.global:
	.type		_ZTVN10__cxxabiv120__function_type_infoE,@object
	.size		_ZTVN10__cxxabiv120__function_type_infoE,(_ZTVN10__cxxabiv120__si_class_type_infoE - _ZTVN10__cxxabiv120__function_type_infoE)
_ZTVN10__cxxabiv120__function_type_infoE:
	.zero		8
	.type		_ZTVN10__cxxabiv120__si_class_type_infoE,@object
	.size		_ZTVN10__cxxabiv120__si_class_type_infoE,(_ZTTNSt7__cxx1119basic_ostringstreamIcSt11char_traitsIcESaIcEEE - _ZTVN10__cxxabiv120__si_class_type_infoE)
_ZTVN10__cxxabiv120__si_class_type_infoE:
	.zero		8
	.type		_ZTTNSt7__cxx1119basic_ostringstreamIcSt11char_traitsIcESaIcEEE,@object
	.size		_ZTTNSt7__cxx1119basic_ostringstreamIcSt11char_traitsIcESaIcEEE,(_ZTVN10__cxxabiv117__class_type_infoE - _ZTTNSt7__cxx1119basic_ostringstreamIcSt11char_traitsIcESaIcEEE)
_ZTTNSt7__cxx1119basic_ostringstreamIcSt11char_traitsIcESaIcEEE:
	.zero		8
	.type		_ZTVN10__cxxabiv117__class_type_infoE,@object
	.size		_ZTVN10__cxxabiv117__class_type_infoE,(_ZTTSo - _ZTVN10__cxxabiv117__class_type_infoE)
_ZTVN10__cxxabiv117__class_type_infoE:
	.zero		8
	.type		_ZTTSo,@object
	.size		_ZTTSo,(_ZTVN10__cxxabiv119__pointer_type_infoE - _ZTTSo)
_ZTTSo:
	.zero		8
	.type		_ZTVN10__cxxabiv119__pointer_type_infoE,@object
	.size		_ZTVN10__cxxabiv119__pointer_type_infoE,(_ZTVSt9basic_iosIcSt11char_traitsIcEE - _ZTVN10__cxxabiv119__pointer_type_infoE)
_ZTVN10__cxxabiv119__pointer_type_infoE:
	.zero		8
	.type		_ZTVSt9basic_iosIcSt11char_traitsIcEE,@object
	.size		_ZTVSt9basic_iosIcSt11char_traitsIcEE,(_ZTVN3c105ErrorE - _ZTVSt9basic_iosIcSt11char_traitsIcEE)
_ZTVSt9basic_iosIcSt11char_traitsIcEE:
	.zero		32
	.type		_ZTVN3c105ErrorE,@object
	.size		_ZTVN3c105ErrorE,(_ZTVSt15basic_streambufIcSt11char_traitsIcEE - _ZTVN3c105ErrorE)
_ZTVN3c105ErrorE:
	.zero		40
	.type		_ZTVSt15basic_streambufIcSt11char_traitsIcEE,@object
	.size		_ZTVSt15basic_streambufIcSt11char_traitsIcEE,(_ZTVNSt7__cxx1115basic_stringbufIcSt11char_traitsIcESaIcEEE - _ZTVSt15basic_streambufIcSt11char_traitsIcEE)
_ZTVSt15basic_streambufIcSt11char_traitsIcEE:
	.zero		128
	.type		_ZTVNSt7__cxx1115basic_stringbufIcSt11char_traitsIcESaIcEEE,@object
	.size		_ZTVNSt7__cxx1115basic_stringbufIcSt11char_traitsIcESaIcEEE,(_ZTVN6caffe28OperatorINS_11CUDAContextEEE - _ZTVNSt7__cxx1115basic_stringbufIcSt11char_traitsIcESaIcEEE)
_ZTVNSt7__cxx1115basic_stringbufIcSt11char_traitsIcESaIcEEE:
	.zero		128
	.type		_ZTVN6caffe28OperatorINS_11CUDAContextEEE,@object
	.size		_ZTVN6caffe28OperatorINS_11CUDAContextEEE,(_ZTVN6caffe29RmsPropOpIfNS_11CUDAContextEEE - _ZTVN6caffe28OperatorINS_11CUDAContextEEE)
_ZTVN6caffe28OperatorINS_11CUDAContextEEE:
	.zero		136
	.type		_ZTVN6caffe29RmsPropOpIfNS_11CUDAContextEEE,@object
	.size		_ZTVN6caffe29RmsPropOpIfNS_11CUDAContextEEE,(.L_11 - _ZTVN6caffe29RmsPropOpIfNS_11CUDAContextEEE)
_ZTVN6caffe29RmsPropOpIfNS_11CUDAContextEEE:
	.zero		136
.L_11:


//--------------------- .nv.constant0._ZN6caffe213RmsPropUpdateEiPKfS1_S1_PfS2_S2_fffS1_ --------------------------
	.section	.nv.constant0._ZN6caffe213RmsPropUpdateEiPKfS1_S1_PfS2_S2_fffS1_,"a",@progbits
	.sectionflags	@""
	.align	4
.nv.constant0._ZN6caffe213RmsPropUpdateEiPKfS1_S1_PfS2_S2_fffS1_:
	.zero		976


//--------------------- SYMBOLS --------------------------

	.type		.nv.reservedSmem.offset0,@object
	.size		.nv.reservedSmem.offset0,0x4
